//
// Generated by NVIDIA NVVM Compiler
//
// Compiler Build ID: CL-36424714
// Cuda compilation tools, release 13.0, V13.0.88
// Based on NVVM 20.0.0
//

.version 9.0
.target sm_100
.address_size 64

	// .globl	_Z4PAORPfS_S_S_f
.global .align 4 .b8 __cudart_i2opi_f[24] = {65, 144, 67, 60, 153, 149, 98, 219, 192, 221, 52, 245, 209, 87, 39, 252, 41, 21, 68, 78, 110, 131, 249, 162};

.visible .entry _Z4PAORPfS_S_S_f(
	.param .u64 .ptr .align 1 _Z4PAORPfS_S_S_f_param_0,
	.param .u64 .ptr .align 1 _Z4PAORPfS_S_S_f_param_1,
	.param .u64 .ptr .align 1 _Z4PAORPfS_S_S_f_param_2,
	.param .u64 .ptr .align 1 _Z4PAORPfS_S_S_f_param_3,
	.param .f32 _Z4PAORPfS_S_S_f_param_4
)
{
	.local .align 4 .b8 	__local_depot0[28];
	.reg .b64 	%SP;
	.reg .b64 	%SPL;
	.reg .pred 	%p<28>;
	.reg .b32 	%r<125>;
	.reg .b32 	%f<95>;
	.reg .b64 	%rd<77>;
	.reg .b64 	%fd<22>;

	mov.u64 	%SPL, __local_depot0;
	ld.param.u64 	%rd27, [_Z4PAORPfS_S_S_f_param_0];
	ld.param.u64 	%rd28, [_Z4PAORPfS_S_S_f_param_1];
	ld.param.u64 	%rd29, [_Z4PAORPfS_S_S_f_param_2];
	ld.param.u64 	%rd30, [_Z4PAORPfS_S_S_f_param_3];
	ld.param.f32 	%f22, [_Z4PAORPfS_S_S_f_param_4];
	cvta.to.global.u64 	%rd1, %rd30;
	cvta.to.global.u64 	%rd2, %rd28;
	cvta.to.global.u64 	%rd3, %rd29;
	cvta.to.global.u64 	%rd4, %rd27;
	add.u64 	%rd5, %SPL, 0;
	mov.u32 	%r44, %ntid.x;
	mov.u32 	%r45, %ctaid.x;
	mov.u32 	%r46, %tid.x;
	mad.lo.s32 	%r1, %r44, %r45, %r46;
	setp.ne.s32 	%p1, %r1, 0;
	@%p1 bra 	$L__BB0_10;
	ld.global.f32 	%f1, [%rd4];
	cvt.f64.f32 	%fd15, %f22;
	mul.f64 	%fd16, %fd15, 0d401921FAFC8B007A;
	ld.global.f32 	%f69, [%rd3];
	cvt.f64.f32 	%fd17, %f69;
	ld.global.f32 	%f70, [%rd2];
	cvt.f64.f32 	%fd18, %f70;
	fma.rn.f64 	%fd19, %fd16, %fd17, %fd18;
	cvt.rn.f32.f64 	%f2, %fd19;
	mul.f32 	%f71, %f2, 0f3F22F983;
	cvt.rni.s32.f32 	%r116, %f71;
	cvt.rn.f32.s32 	%f72, %r116;
	fma.rn.f32 	%f73, %f72, 0fBFC90FDA, %f2;
	fma.rn.f32 	%f74, %f72, 0fB3A22168, %f73;
	fma.rn.f32 	%f92, %f72, 0fA7C234C5, %f74;
	abs.f32 	%f4, %f2;
	setp.ltu.f32 	%p20, %f4, 0f47CE4780;
	@%p20 bra 	$L__BB0_9;
	setp.neu.f32 	%p21, %f4, 0f7F800000;
	@%p21 bra 	$L__BB0_4;
	mov.f32 	%f77, 0f00000000;
	mul.rn.f32 	%f92, %f2, %f77;
	mov.b32 	%r116, 0;
	bra.uni 	$L__BB0_9;
$L__BB0_4:
	mov.b32 	%r3, %f2;
	shl.b32 	%r92, %r3, 8;
	or.b32  	%r4, %r92, -2147483648;
	mov.b64 	%rd70, 0;
	mov.b32 	%r113, 0;
	mov.u64 	%rd68, __cudart_i2opi_f;
	mov.u64 	%rd69, %rd5;
$L__BB0_5:
	.pragma "nounroll";
	ld.global.nc.u32 	%r93, [%rd68];
	mad.wide.u32 	%rd62, %r93, %r4, %rd70;
	shr.u64 	%rd70, %rd62, 32;
	st.local.u32 	[%rd69], %rd62;
	add.s32 	%r113, %r113, 1;
	add.s64 	%rd69, %rd69, 4;
	add.s64 	%rd68, %rd68, 4;
	setp.ne.s32 	%p22, %r113, 6;
	@%p22 bra 	$L__BB0_5;
	shr.u32 	%r94, %r3, 23;
	st.local.u32 	[%rd5+24], %rd70;
	and.b32  	%r7, %r94, 31;
	and.b32  	%r95, %r94, 224;
	add.s32 	%r96, %r95, -128;
	shr.u32 	%r97, %r96, 5;
	mul.wide.u32 	%rd63, %r97, 4;
	sub.s64 	%rd12, %rd5, %rd63;
	ld.local.u32 	%r114, [%rd12+24];
	ld.local.u32 	%r115, [%rd12+20];
	setp.eq.s32 	%p23, %r7, 0;
	@%p23 bra 	$L__BB0_8;
	shf.l.wrap.b32 	%r114, %r115, %r114, %r7;
	ld.local.u32 	%r98, [%rd12+16];
	shf.l.wrap.b32 	%r115, %r98, %r115, %r7;
$L__BB0_8:
	shr.u32 	%r99, %r114, 30;
	shf.l.wrap.b32 	%r100, %r115, %r114, 2;
	shl.b32 	%r101, %r115, 2;
	shr.u32 	%r102, %r100, 31;
	add.s32 	%r103, %r102, %r99;
	neg.s32 	%r104, %r103;
	setp.lt.s32 	%p24, %r3, 0;
	selp.b32 	%r116, %r104, %r103, %p24;
	xor.b32  	%r105, %r100, %r3;
	shr.s32 	%r106, %r100, 31;
	xor.b32  	%r107, %r106, %r100;
	xor.b32  	%r108, %r106, %r101;
	cvt.u64.u32 	%rd64, %r107;
	shl.b64 	%rd65, %rd64, 32;
	cvt.u64.u32 	%rd66, %r108;
	or.b64  	%rd67, %rd65, %rd66;
	cvt.rn.f64.s64 	%fd20, %rd67;
	mul.f64 	%fd21, %fd20, 0d3BF921FB54442D19;
	cvt.rn.f32.f64 	%f75, %fd21;
	neg.f32 	%f76, %f75;
	setp.lt.s32 	%p25, %r105, 0;
	selp.f32 	%f92, %f76, %f75, %p25;
$L__BB0_9:
	add.s32 	%r110, %r116, 1;
	mul.rn.f32 	%f78, %f92, %f92;
	and.b32  	%r111, %r116, 1;
	setp.eq.b32 	%p26, %r111, 1;
	selp.f32 	%f79, %f92, 0f3F800000, %p26;
	fma.rn.f32 	%f80, %f78, %f79, 0f00000000;
	fma.rn.f32 	%f81, %f78, 0f37CBAC00, 0fBAB607ED;
	selp.f32 	%f82, 0fB94D4153, %f81, %p26;
	selp.f32 	%f83, 0f3C0885E4, 0f3D2AAABB, %p26;
	fma.rn.f32 	%f84, %f82, %f78, %f83;
	selp.f32 	%f85, 0fBE2AAAA8, 0fBEFFFFFF, %p26;
	fma.rn.f32 	%f86, %f84, %f78, %f85;
	fma.rn.f32 	%f87, %f86, %f80, %f79;
	and.b32  	%r112, %r110, 2;
	setp.eq.s32 	%p27, %r112, 0;
	mov.f32 	%f88, 0f00000000;
	sub.f32 	%f89, %f88, %f87;
	selp.f32 	%f90, %f87, %f89, %p27;
	mul.f32 	%f91, %f1, %f90;
	st.global.f32 	[%rd1], %f91;
	bra.uni 	$L__BB0_29;
$L__BB0_10:
	and.b32  	%r47, %r1, 1;
	setp.eq.b32 	%p2, %r47, 1;
	not.pred 	%p3, %p2;
	@%p3 bra 	$L__BB0_20;
	mul.wide.s32 	%rd32, %r1, 4;
	add.s64 	%rd33, %rd4, %rd32;
	ld.global.f32 	%f8, [%rd33];
	cvt.f64.f32 	%fd1, %f22;
	mul.f64 	%fd2, %fd1, 0d401921FAFC8B007A;
	add.s64 	%rd34, %rd3, %rd32;
	ld.global.f32 	%f23, [%rd34];
	cvt.f64.f32 	%fd3, %f23;
	add.s64 	%rd35, %rd2, %rd32;
	ld.global.f32 	%f24, [%rd35];
	cvt.f64.f32 	%fd4, %f24;
	fma.rn.f64 	%fd5, %fd2, %fd3, %fd4;
	cvt.rn.f32.f64 	%f9, %fd5;
	mul.f32 	%f25, %f9, 0f3F22F983;
	cvt.rni.s32.f32 	%r120, %f25;
	cvt.rn.f32.s32 	%f26, %r120;
	fma.rn.f32 	%f27, %f26, 0fBFC90FDA, %f9;
	fma.rn.f32 	%f28, %f26, 0fB3A22168, %f27;
	fma.rn.f32 	%f93, %f26, 0fA7C234C5, %f28;
	abs.f32 	%f11, %f9;
	setp.ltu.f32 	%p4, %f11, 0f47CE4780;
	@%p4 bra 	$L__BB0_19;
	setp.neu.f32 	%p5, %f11, 0f7F800000;
	@%p5 bra 	$L__BB0_14;
	mov.f32 	%f31, 0f00000000;
	mul.rn.f32 	%f93, %f9, %f31;
	mov.b32 	%r120, 0;
	bra.uni 	$L__BB0_19;
$L__BB0_14:
	mov.b32 	%r17, %f9;
	shl.b32 	%r49, %r17, 8;
	or.b32  	%r18, %r49, -2147483648;
	mov.b64 	%rd73, 0;
	mov.b32 	%r117, 0;
	mov.u64 	%rd71, __cudart_i2opi_f;
	mov.u64 	%rd72, %rd5;
$L__BB0_15:
	.pragma "nounroll";
	ld.global.nc.u32 	%r50, [%rd71];
	mad.wide.u32 	%rd38, %r50, %r18, %rd73;
	shr.u64 	%rd73, %rd38, 32;
	st.local.u32 	[%rd72], %rd38;
	add.s32 	%r117, %r117, 1;
	add.s64 	%rd72, %rd72, 4;
	add.s64 	%rd71, %rd71, 4;
	setp.ne.s32 	%p6, %r117, 6;
	@%p6 bra 	$L__BB0_15;
	shr.u32 	%r51, %r17, 23;
	st.local.u32 	[%rd5+24], %rd73;
	and.b32  	%r21, %r51, 31;
	and.b32  	%r52, %r51, 224;
	add.s32 	%r53, %r52, -128;
	shr.u32 	%r54, %r53, 5;
	mul.wide.u32 	%rd39, %r54, 4;
	sub.s64 	%rd19, %rd5, %rd39;
	ld.local.u32 	%r118, [%rd19+24];
	ld.local.u32 	%r119, [%rd19+20];
	setp.eq.s32 	%p7, %r21, 0;
	@%p7 bra 	$L__BB0_18;
	shf.l.wrap.b32 	%r118, %r119, %r118, %r21;
	ld.local.u32 	%r55, [%rd19+16];
	shf.l.wrap.b32 	%r119, %r55, %r119, %r21;
$L__BB0_18:
	shr.u32 	%r56, %r118, 30;
	shf.l.wrap.b32 	%r57, %r119, %r118, 2;
	shl.b32 	%r58, %r119, 2;
	shr.u32 	%r59, %r57, 31;
	add.s32 	%r60, %r59, %r56;
	neg.s32 	%r61, %r60;
	setp.lt.s32 	%p8, %r17, 0;
	selp.b32 	%r120, %r61, %r60, %p8;
	xor.b32  	%r62, %r57, %r17;
	shr.s32 	%r63, %r57, 31;
	xor.b32  	%r64, %r63, %r57;
	xor.b32  	%r65, %r63, %r58;
	cvt.u64.u32 	%rd40, %r64;
	shl.b64 	%rd41, %rd40, 32;
	cvt.u64.u32 	%rd42, %r65;
	or.b64  	%rd43, %rd41, %rd42;
	cvt.rn.f64.s64 	%fd6, %rd43;
	mul.f64 	%fd7, %fd6, 0d3BF921FB54442D19;
	cvt.rn.f32.f64 	%f29, %fd7;
	neg.f32 	%f30, %f29;
	setp.lt.s32 	%p9, %r62, 0;
	selp.f32 	%f93, %f30, %f29, %p9;
$L__BB0_19:
	mul.rn.f32 	%f32, %f93, %f93;
	and.b32  	%r67, %r120, 1;
	setp.eq.b32 	%p10, %r67, 1;
	selp.f32 	%f33, 0f3F800000, %f93, %p10;
	fma.rn.f32 	%f34, %f32, %f33, 0f00000000;
	fma.rn.f32 	%f35, %f32, 0f37CBAC00, 0fBAB607ED;
	selp.f32 	%f36, %f35, 0fB94D4153, %p10;
	selp.f32 	%f37, 0f3D2AAABB, 0f3C0885E4, %p10;
	fma.rn.f32 	%f38, %f36, %f32, %f37;
	selp.f32 	%f39, 0fBEFFFFFF, 0fBE2AAAA8, %p10;
	fma.rn.f32 	%f40, %f38, %f32, %f39;
	fma.rn.f32 	%f41, %f40, %f34, %f33;
	and.b32  	%r68, %r120, 2;
	setp.eq.s32 	%p11, %r68, 0;
	mov.f32 	%f42, 0f00000000;
	sub.f32 	%f43, %f42, %f41;
	selp.f32 	%f44, %f41, %f43, %p11;
	mul.f32 	%f45, %f8, %f44;
	add.s64 	%rd45, %rd1, %rd32;
	st.global.f32 	[%rd45], %f45;
	bra.uni 	$L__BB0_29;
$L__BB0_20:
	mul.wide.s32 	%rd46, %r1, 4;
	add.s64 	%rd47, %rd4, %rd46;
	ld.global.f32 	%f15, [%rd47];
	cvt.f64.f32 	%fd8, %f22;
	mul.f64 	%fd9, %fd8, 0d401921FAFC8B007A;
	add.s64 	%rd48, %rd3, %rd46;
	ld.global.f32 	%f46, [%rd48];
	cvt.f64.f32 	%fd10, %f46;
	add.s64 	%rd49, %rd2, %rd46;
	ld.global.f32 	%f47, [%rd49];
	cvt.f64.f32 	%fd11, %f47;
	fma.rn.f64 	%fd12, %fd9, %fd10, %fd11;
	cvt.rn.f32.f64 	%f16, %fd12;
	mul.f32 	%f48, %f16, 0f3F22F983;
	cvt.rni.s32.f32 	%r124, %f48;
	cvt.rn.f32.s32 	%f49, %r124;
	fma.rn.f32 	%f50, %f49, 0fBFC90FDA, %f16;
	fma.rn.f32 	%f51, %f49, 0fB3A22168, %f50;
	fma.rn.f32 	%f94, %f49, 0fA7C234C5, %f51;
	abs.f32 	%f18, %f16;
	setp.ltu.f32 	%p12, %f18, 0f47CE4780;
	@%p12 bra 	$L__BB0_28;
	setp.neu.f32 	%p13, %f18, 0f7F800000;
	@%p13 bra 	$L__BB0_23;
	mov.f32 	%f54, 0f00000000;
	mul.rn.f32 	%f94, %f16, %f54;
	mov.b32 	%r124, 0;
	bra.uni 	$L__BB0_28;
$L__BB0_23:
	mov.b32 	%r31, %f16;
	shl.b32 	%r70, %r31, 8;
	or.b32  	%r32, %r70, -2147483648;
	mov.b64 	%rd76, 0;
	mov.b32 	%r121, 0;
	mov.u64 	%rd74, __cudart_i2opi_f;
	mov.u64 	%rd75, %rd5;
$L__BB0_24:
	.pragma "nounroll";
	ld.global.nc.u32 	%r71, [%rd74];
	mad.wide.u32 	%rd52, %r71, %r32, %rd76;
	shr.u64 	%rd76, %rd52, 32;
	st.local.u32 	[%rd75], %rd52;
	add.s32 	%r121, %r121, 1;
	add.s64 	%rd75, %rd75, 4;
	add.s64 	%rd74, %rd74, 4;
	setp.ne.s32 	%p14, %r121, 6;
	@%p14 bra 	$L__BB0_24;
	shr.u32 	%r72, %r31, 23;
	st.local.u32 	[%rd5+24], %rd76;
	and.b32  	%r35, %r72, 31;
	and.b32  	%r73, %r72, 224;
	add.s32 	%r74, %r73, -128;
	shr.u32 	%r75, %r74, 5;
	mul.wide.u32 	%rd53, %r75, 4;
	sub.s64 	%rd26, %rd5, %rd53;
	ld.local.u32 	%r122, [%rd26+24];
	ld.local.u32 	%r123, [%rd26+20];
	setp.eq.s32 	%p15, %r35, 0;
	@%p15 bra 	$L__BB0_27;
	shf.l.wrap.b32 	%r122, %r123, %r122, %r35;
	ld.local.u32 	%r76, [%rd26+16];
	shf.l.wrap.b32 	%r123, %r76, %r123, %r35;
$L__BB0_27:
	shr.u32 	%r77, %r122, 30;
	shf.l.wrap.b32 	%r78, %r123, %r122, 2;
	shl.b32 	%r79, %r123, 2;
	shr.u32 	%r80, %r78, 31;
	add.s32 	%r81, %r80, %r77;
	neg.s32 	%r82, %r81;
	setp.lt.s32 	%p16, %r31, 0;
	selp.b32 	%r124, %r82, %r81, %p16;
	xor.b32  	%r83, %r78, %r31;
	shr.s32 	%r84, %r78, 31;
	xor.b32  	%r85, %r84, %r78;
	xor.b32  	%r86, %r84, %r79;
	cvt.u64.u32 	%rd54, %r85;
	shl.b64 	%rd55, %rd54, 32;
	cvt.u64.u32 	%rd56, %r86;
	or.b64  	%rd57, %rd55, %rd56;
	cvt.rn.f64.s64 	%fd13, %rd57;
	mul.f64 	%fd14, %fd13, 0d3BF921FB54442D19;
	cvt.rn.f32.f64 	%f52, %fd14;
	neg.f32 	%f53, %f52;
	setp.lt.s32 	%p17, %r83, 0;
	selp.f32 	%f94, %f53, %f52, %p17;
$L__BB0_28:
	add.s32 	%r88, %r124, 1;
	mul.rn.f32 	%f55, %f94, %f94;
	and.b32  	%r89, %r124, 1;
	setp.eq.b32 	%p18, %r89, 1;
	selp.f32 	%f56, %f94, 0f3F800000, %p18;
	fma.rn.f32 	%f57, %f55, %f56, 0f00000000;
	fma.rn.f32 	%f58, %f55, 0f37CBAC00, 0fBAB607ED;
	selp.f32 	%f59, 0fB94D4153, %f58, %p18;
	selp.f32 	%f60, 0f3C0885E4, 0f3D2AAABB, %p18;
	fma.rn.f32 	%f61, %f59, %f55, %f60;
	selp.f32 	%f62, 0fBE2AAAA8, 0fBEFFFFFF, %p18;
	fma.rn.f32 	%f63, %f61, %f55, %f62;
	fma.rn.f32 	%f64, %f63, %f57, %f56;
	and.b32  	%r90, %r88, 2;
	setp.eq.s32 	%p19, %r90, 0;
	mov.f32 	%f65, 0f00000000;
	sub.f32 	%f66, %f65, %f64;
	selp.f32 	%f67, %f64, %f66, %p19;
	mul.f32 	%f68, %f15, %f67;
	add.s64 	%rd59, %rd1, %rd46;
	st.global.f32 	[%rd59], %f68;
$L__BB0_29:
	bar.sync 	0;
	ret;

}


// ===== COMPILED SASS (sm_100) =====

	.target	sm_100

	.elftype	@"ET_EXEC"


//--------------------- .note.nv.tkinfo           --------------------------
	.section	.note.nv.tkinfo,"",@"SHT_NOTE"
	.sectionflags	@"SHF_NOTE_NV_TKINFO"
	.tkinfo
        /*0018*/ 	.word	0x00000002
        /*0030*/ 	.string	""
        /*0030*/ 	.string	"ptxas"
        /*0030*/ 	.string	"Cuda compilation tools, release 13.0, V13.0.88"
        /*0030*/ 	.string	"Build cuda_13.0.r13.0/compiler.36424714_0"
        /*0030*/ 	.string	"-arch sm_100 -m 64 "



//--------------------- .note.nv.cuinfo           --------------------------
	.section	.note.nv.cuinfo,"",@"SHT_NOTE"
	.sectionflags	@"SHF_NOTE_NV_CUINFO"
        /*0018*/ 	.short	0x0002
        /*001a*/ 	.short	0x0064
        /*001c*/ 	.short	0x0082
	.zero		2


//--------------------- .nv.info                  --------------------------
	.section	.nv.info,"",@"SHT_CUDA_INFO"
	.align	4


	//----- nvinfo : EIATTR_REGCOUNT
	.align		4
        /*0000*/ 	.byte	0x04, 0x2f
        /*0002*/ 	.short	(.L_2 - .L_1)
	.align		4
.L_1:
        /*0004*/ 	.word	index@(_Z4PAORPfS_S_S_f)
        /*0008*/ 	.word	0x00000013


	//----- nvinfo : EIATTR_FRAME_SIZE
	.align		4
.L_2:
        /*000c*/ 	.byte	0x04, 0x11
        /*000e*/ 	.short	(.L_4 - .L_3)
	.align		4
.L_3:
        /*0010*/ 	.word	index@(_Z4PAORPfS_S_S_f)
        /*0014*/ 	.word	0x00000000


	//----- nvinfo : EIATTR_MIN_STACK_SIZE
	.align		4
.L_4:
        /*0018*/ 	.byte	0x04, 0x12
        /*001a*/ 	.short	(.L_6 - .L_5)
	.align		4
.L_5:
        /*001c*/ 	.word	index@(_Z4PAORPfS_S_S_f)
        /*0020*/ 	.word	0x00000000
.L_6:


//--------------------- .nv.compat                --------------------------
	.section	.nv.compat,"",@"SHT_CUDA_COMPAT_INFO"
	.align	4
        /*0000*/ 	.byte	0x02, 0x09, 0x00, 0x00, 0x02, 0x02, 0x01, 0x00, 0x02, 0x05, 0x05, 0x00, 0x03, 0x07, 0x01, 0x01
        /*0010*/ 	.byte	0x02, 0x03, 0x00, 0x00, 0x02, 0x06, 0x01, 0x00, 0x04, 0x0b, 0x08, 0x00, 0x01, 0x00, 0x00, 0x00
        /*0020*/ 	.byte	0x00, 0x00, 0x00, 0x00


//--------------------- .nv.info._Z4PAORPfS_S_S_f --------------------------
	.section	.nv.info._Z4PAORPfS_S_S_f,"",@"SHT_CUDA_INFO"
	.sectionflags	@""
	.align	4


	//----- nvinfo : EIATTR_CUDA_API_VERSION
	.align		4
        /*0000*/ 	.byte	0x04, 0x37
        /*0002*/ 	.short	(.L_8 - .L_7)
.L_7:
        /*0004*/ 	.word	0x00000082


	//----- nvinfo : EIATTR_KPARAM_INFO
	.align		4
.L_8:
        /*0008*/ 	.byte	0x04, 0x17
        /*000a*/ 	.short	(.L_10 - .L_9)
.L_9:
        /*000c*/ 	.word	0x00000000
        /*0010*/ 	.short	0x0004
        /*0012*/ 	.short	0x0020
        /*0014*/ 	.byte	0x00, 0xf0, 0x11, 0x00


	//----- nvinfo : EIATTR_KPARAM_INFO
	.align		4
.L_10:
        /*0018*/ 	.byte	0x04, 0x17
        /*001a*/ 	.short	(.L_12 - .L_11)
.L_11:
        /*001c*/ 	.word	0x00000000
        /*0020*/ 	.short	0x0003
        /*0022*/ 	.short	0x0018
        /*0024*/ 	.byte	0x00, 0xf5, 0x21, 0x00


	//----- nvinfo : EIATTR_KPARAM_INFO
	.align		4
.L_12:
        /*0028*/ 	.byte	0x04, 0x17
        /*002a*/ 	.short	(.L_14 - .L_13)
.L_13:
        /*002c*/ 	.word	0x00000000
        /*0030*/ 	.short	0x0002
        /*0032*/ 	.short	0x0010
        /*0034*/ 	.byte	0x00, 0xf5, 0x21, 0x00


	//----- nvinfo : EIATTR_KPARAM_INFO
	.align		4
.L_14:
        /*0038*/ 	.byte	0x04, 0x17
        /*003a*/ 	.short	(.L_16 - .L_15)
.L_15:
        /*003c*/ 	.word	0x00000000
        /*0040*/ 	.short	0x0001
        /*0042*/ 	.short	0x0008
        /*0044*/ 	.byte	0x00, 0xf5, 0x21, 0x00


	//----- nvinfo : EIATTR_KPARAM_INFO
	.align		4
.L_16:
        /*0048*/ 	.byte	0x04, 0x17
        /*004a*/ 	.short	(.L_18 - .L_17)
.L_17:
        /*004c*/ 	.word	0x00000000
        /*0050*/ 	.short	0x0000
        /*0052*/ 	.short	0x0000
        /*0054*/ 	.byte	0x00, 0xf5, 0x21, 0x00


	//----- nvinfo : EIATTR_SPARSE_MMA_MASK
	.align		4
.L_18:
        /*0058*/ 	.byte	0x03, 0x50
        /*005a*/ 	.short	0x0000


	//----- nvinfo : EIATTR_MAXREG_COUNT
	.align		4
        /*005c*/ 	.byte	0x03, 0x1b
        /*005e*/ 	.short	0x00ff


	//----- nvinfo : EIATTR_NUM_BARRIERS
	.align		4
        /*0060*/ 	.byte	0x02, 0x4c
        /*0062*/ 	.byte	0x01
	.zero		1


	//----- nvinfo : EIATTR_MERCURY_ISA_VERSION
	.align		4
        /*0064*/ 	.byte	0x03, 0x5f
        /*0066*/ 	.short	0x0101


	//----- nvinfo : EIATTR_VRC_CTA_INIT_COUNT
	.align		4
        /*0068*/ 	.byte	0x02, 0x4a
	.zero		1
	.zero		1


	//----- nvinfo : EIATTR_EXIT_INSTR_OFFSETS
	.align		4
        /*006c*/ 	.byte	0x04, 0x1c
        /*006e*/ 	.short	(.L_20 - .L_19)


	//   ....[0]....
.L_19:
        /*0070*/ 	.word	0x00001bd0


	//----- nvinfo : EIATTR_CRS_STACK_SIZE
	.align		4
.L_20:
        /*0074*/ 	.byte	0x04, 0x1e
        /*0076*/ 	.short	(.L_22 - .L_21)
.L_21:
        /*0078*/ 	.word	0x00000000


	//----- nvinfo : EIATTR_CBANK_PARAM_SIZE
	.align		4
.L_22:
        /*007c*/ 	.byte	0x03, 0x19
        /*007e*/ 	.short	0x0024


	//----- nvinfo : EIATTR_PARAM_CBANK
	.align		4
        /*0080*/ 	.byte	0x04, 0x0a
        /*0082*/ 	.short	(.L_24 - .L_23)
	.align		4
.L_23:
        /*0084*/ 	.word	index@(.nv.constant0._Z4PAORPfS_S_S_f)
        /*0088*/ 	.short	0x0380
        /*008a*/ 	.short	0x0024


	//----- nvinfo : EIATTR_SW_WAR
	.align		4
.L_24:
        /*008c*/ 	.byte	0x04, 0x36
        /*008e*/ 	.short	(.L_26 - .L_25)
.L_25:
        /*0090*/ 	.word	0x00000008
.L_26:


//--------------------- .nv.callgraph             --------------------------
	.section	.nv.callgraph,"",@"SHT_CUDA_CALLGRAPH"
	.align	4
	.sectionentsize	8
	.align		4
        /*0000*/ 	.word	0x00000000
	.align		4
        /*0004*/ 	.word	0xffffffff
	.align		4
        /*0008*/ 	.word	0x00000000
	.align		4
        /*000c*/ 	.word	0xfffffffe
	.align		4
        /*0010*/ 	.word	0x00000000
	.align		4
        /*0014*/ 	.word	0xfffffffd
	.align		4
        /*0018*/ 	.word	0x00000000
	.align		4
        /*001c*/ 	.word	0xfffffffc


//--------------------- .nv.constant4             --------------------------
	.section	.nv.constant4,"a",@progbits
	.align	8
	.align		8
.nv.constant4:
        /*0000*/ 	.dword	__cudart_i2opi_f


//--------------------- .text._Z4PAORPfS_S_S_f    --------------------------
	.section	.text._Z4PAORPfS_S_S_f,"ax",@progbits
	.align	128
        .global         _Z4PAORPfS_S_S_f
        .type           _Z4PAORPfS_S_S_f,@function
        .size           _Z4PAORPfS_S_S_f,(.L_x_18 - _Z4PAORPfS_S_S_f)
        .other          _Z4PAORPfS_S_S_f,@"STO_CUDA_ENTRY STV_DEFAULT"
_Z4PAORPfS_S_S_f:
.text._Z4PAORPfS_S_S_f:
[----:B------:R-:W-:Y:S01]  /*0000*/  LDC R1, c[0x0][0x37c] ;  /* 0x0000df00ff017b82 */ /* 0x000fe20000000800 */
[----:B------:R-:W0:Y:S01]  /*0010*/  S2R R2, SR_CTAID.X ;  /* 0x0000000000027919 */ /* 0x000e220000002500 */
[----:B------:R-:W0:Y:S01]  /*0020*/  LDCU UR4, c[0x0][0x360] ;  /* 0x00006c00ff0477ac */ /* 0x000e220008000800 */
[----:B------:R-:W-:Y:S01]  /*0030*/  BSSY.RECONVERGENT B0, `(.L_x_0) ;  /* 0x00001b8000007945 */ /* 0x000fe20003800200 */
[----:B------:R-:W0:Y:S01]  /*0040*/  S2R R3, SR_TID.X ;  /* 0x0000000000037919 */ /* 0x000e220000002100 */
[----:B------:R-:W1:Y:S01]  /*0050*/  LDCU.64 UR6, c[0x0][0x358] ;  /* 0x00006b00ff0677ac */ /* 0x000e620008000a00 */
[----:B0-----:R-:W-:-:S05]  /*0060*/  IMAD R2, R2, UR4, R3 ;  /* 0x0000000402027c24 */ /* 0x001fca000f8e0203 */
[----:B------:R-:W-:-:S13]  /*0070*/  ISETP.NE.AND P0, PT, R2, RZ, PT ;  /* 0x000000ff0200720c */ /* 0x000fda0003f05270 */
[----:B-1----:R-:W-:Y:S05]  /*0080*/  @P0 BRA `(.L_x_1) ;  /* 0x00000008002c0947 */ /* 0x002fea0003800000 */
[----:B------:R-:W0:Y:S01]  /*0090*/  LDC.64 R6, c[0x0][0x390] ;  /* 0x0000e400ff067b82 */ /* 0x000e220000000a00 */
[----:B------:R-:W1:Y:S07]  /*00a0*/  LDCU UR4, c[0x0][0x3a0] ;  /* 0x00007400ff0477ac */ /* 0x000e6e0008000800 */
[----:B------:R-:W2:Y:S01]  /*00b0*/  LDC.64 R10, c[0x0][0x388] ;  /* 0x0000e200ff0a7b82 */ /* 0x000ea20000000a00 */
[----:B0-----:R-:W3:Y:S04]  /*00c0*/  LDG.E R6, desc[UR6][R6.64] ;  /* 0x0000000606067981 */ /* 0x001ee8000c1e1900 */
[----:B--2---:R-:W2:Y:S01]  /*00d0*/  LDG.E R10, desc[UR6][R10.64] ;  /* 0x000000060a0a7981 */ /* 0x004ea2000c1e1900 */
[----:B-1----:R-:W0:Y:S01]  /*00e0*/  F2F.F64.F32 R4, UR4 ;  /* 0x0000000400047d10 */ /* 0x002e220008201800 */
[----:B------:R-:W-:Y:S01]  /*00f0*/  UMOV UR4, 0xfc8b007a ;  /* 0xfc8b007a00047882 */ /* 0x000fe20000000000 */
[----:B------:R-:W-:Y:S01]  /*0100*/  UMOV UR5, 0x401921fa ;  /* 0x401921fa00057882 */ /* 0x000fe20000000000 */
[----:B------:R-:W1:Y:S01]  /*0110*/  LDC.64 R2, c[0x0][0x380] ;  /* 0x0000e000ff027b82 */ /* 0x000e620000000a00 */
[----:B0-----:R-:W-:Y:S01]  /*0120*/  DMUL R4, R4, UR4 ;  /* 0x0000000404047c28 */ /* 0x001fe20008000000 */
[----:B-1----:R0:W5:Y:S03]  /*0130*/  LDG.E R2, desc[UR6][R2.64] ;  /* 0x0000000602027981 */ /* 0x002166000c1e1900 */
[----:B---3--:R-:W-:Y:S08]  /*0140*/  F2F.F64.F32 R8, R6 ;  /* 0x0000000600087310 */ /* 0x008ff00000201800 */
[----:B--2---:R-:W1:Y:S02]  /*0150*/  F2F.F64.F32 R12, R10 ;  /* 0x0000000a000c7310 */ /* 0x004e640000201800 */
[----:B-1----:R-:W-:-:S06]  /*0160*/  DFMA R4, R4, R8, R12 ;  /* 0x000000080404722b */ /* 0x002fcc000000000c */
[----:B------:R-:W1:Y:S02]  /*0170*/  F2F.F32.F64 R0, R4 ;  /* 0x0000000400007310 */ /* 0x000e640000301000 */
[C---:B-1----:R-:W-:Y:S01]  /*0180*/  FMUL R7, R0.reuse, 0.63661974668502807617 ;  /* 0x3f22f98300077820 */ /* 0x042fe20000400000 */
[----:B------:R-:W-:-:S05]  /*0190*/  FSETP.GE.AND P0, PT, |R0|, 105615, PT ;  /* 0x47ce47800000780b */ /* 0x000fca0003f06200 */
[----:B------:R-:W0:Y:S02]  /*01a0*/  F2I.NTZ R9, R7 ;  /* 0x0000000700097305 */ /* 0x000e240000203100 */
[----:B0-----:R-:W-:-:S05]  /*01b0*/  I2FP.F32.S32 R3, R9 ;  /* 0x0000000900037245 */ /* 0x001fca0000201400 */
[----:B------:R-:W-:-:S04]  /*01c0*/  FFMA R8, R3, -1.5707962512969970703, R0 ;  /* 0xbfc90fda03087823 */ /* 0x000fc80000000000 */
[----:B------:R-:W-:-:S04]  /*01d0*/  FFMA R8, R3, -7.5497894158615963534e-08, R8 ;  /* 0xb3a2216803087823 */ /* 0x000fc80000000008 */
[----:B------:R-:W-:Y:S01]  /*01e0*/  FFMA R3, R3, -5.3903029534742383927e-15, R8 ;  /* 0xa7c234c503037823 */ /* 0x000fe20000000008 */
[----:B------:R-:W-:Y:S06]  /*01f0*/  @!P0 BRA `(.L_x_2) ;  /* 0x0000000400788947 */ /* 0x000fec0003800000 */
[----:B------:R-:W-:-:S13]  /*0200*/  FSETP.NEU.AND P0, PT, |R0|, +INF , PT ;  /* 0x7f8000000000780b */ /* 0x000fda0003f0d200 */
[----:B------:R-:W-:Y:S01]  /*0210*/  @!P0 FMUL R3, RZ, R0 ;  /* 0x00000000ff038220 */ /* 0x000fe20000400000 */
[----:B------:R-:W-:Y:S01]  /*0220*/  @!P0 IMAD.MOV.U32 R9, RZ, RZ, RZ ;  /* 0x000000ffff098224 */ /* 0x000fe200078e00ff */
[----:B------:R-:W-:Y:S06]  /*0230*/  @!P0 BRA `(.L_x_2) ;  /* 0x0000000400688947 */ /* 0x000fec0003800000 */
[----:B------:R-:W-:Y:S01]  /*0240*/  IMAD.SHL.U32 R4, R0, 0x100, RZ ;  /* 0x0000010000047824 */ /* 0x000fe200078e00ff */
[----:B------:R-:W0:Y:S01]  /*0250*/  LDCU.64 UR8, c[0x4][URZ] ;  /* 0x01000000ff0877ac */ /* 0x000e220008000a00 */
[----:B------:R-:W-:Y:S02]  /*0260*/  IMAD.MOV.U32 R3, RZ, RZ, RZ ;  /* 0x000000ffff037224 */ /* 0x000fe400078e00ff */
[----:B------:R-:W-:Y:S01]  /*0270*/  IMAD.MOV.U32 R9, RZ, RZ, RZ ;  /* 0x000000ffff097224 */ /* 0x000fe200078e00ff */
[----:B------:R-:W-:Y:S01]  /*0280*/  LOP3.LUT R8, R4, 0x80000000, RZ, 0xfc, !PT ;  /* 0x8000000004087812 */ /* 0x000fe200078efcff */
[----:B------:R-:W-:Y:S01]  /*0290*/  IMAD.MOV.U32 R16, RZ, RZ, RZ ;  /* 0x000000ffff107224 */ /* 0x000fe200078e00ff */
[----:B------:R-:W-:-:S06]  /*02a0*/  UMOV UR4, URZ ;  /* 0x000000ff00047c82 */ /* 0x000fcc0008000000 */
.L_x_3:
[----:B0-----:R-:W-:Y:S01]  /*02b0*/  MOV R6, UR8 ;  /* 0x0000000800067c02 */ /* 0x001fe20008000f00 */
[----:B------:R-:W-:-:S05]  /*02c0*/  IMAD.U32 R7, RZ, RZ, UR9 ;  /* 0x00000009ff077e24 */ /* 0x000fca000f8e00ff */
[----:B------:R-:W2:Y:S01]  /*02d0*/  LDG.E.CONSTANT R5, desc[UR6][R6.64] ;  /* 0x0000000606057981 */ /* 0x000ea2000c1e9900 */
[----:B------:R-:W-:Y:S01]  /*02e0*/  UIADD3 UR4, UPT, UPT, UR4, 0x1, URZ ;  /* 0x0000000104047890 */ /* 0x000fe2000fffe0ff */
[C---:B------:R-:W-:Y:S01]  /*02f0*/  ISETP.EQ.AND P0, PT, R16.reuse, RZ, PT ;  /* 0x000000ff1000720c */ /* 0x040fe20003f02270 */
[----:B------:R-:W-:Y:S01]  /*0300*/  UIADD3 UR8, UP1, UPT, UR8, 0x4, URZ ;  /* 0x0000000408087890 */ /* 0x000fe2000ff3e0ff */
[C---:B------:R-:W-:Y:S01]  /*0310*/  ISETP.EQ.AND P1, PT, R16.reuse, 0x4, PT ;  /* 0x000000041000780c */ /* 0x040fe20003f22270 */
[----:B------:R-:W-:Y:S01]  /*0320*/  UISETP.NE.AND UP0, UPT, UR4, 0x6, UPT ;  /* 0x000000060400788c */ /* 0x000fe2000bf05270 */
[C---:B------:R-:W-:Y:S01]  /*0330*/  ISETP.EQ.AND P2, PT, R16.reuse, 0x8, PT ;  /* 0x000000081000780c */ /* 0x040fe20003f42270 */
[----:B------:R-:W-:Y:S01]  /*0340*/  UIADD3.X UR9, UPT, UPT, URZ, UR9, URZ, UP1, !UPT ;  /* 0x00000009ff097290 */ /* 0x000fe20008ffe4ff */
[C---:B------:R-:W-:Y:S02]  /*0350*/  ISETP.EQ.AND P3, PT, R16.reuse, 0xc, PT ;  /* 0x0000000c1000780c */ /* 0x040fe40003f62270 */
[----:B------:R-:W-:-:S02]  /*0360*/  ISETP.EQ.AND P4, PT, R16, 0x10, PT ;  /* 0x000000101000780c */ /* 0x000fc40003f82270 */
[C---:B------:R-:W-:Y:S01]  /*0370*/  ISETP.EQ.AND P5, PT, R16.reuse, 0x14, PT ;  /* 0x000000141000780c */ /* 0x040fe20003fa2270 */
[----:B------:R-:W-:Y:S02]  /*0380*/  VIADD R16, R16, 0x4 ;  /* 0x0000000410107836 */ /* 0x000fe40000000000 */
[----:B--2---:R-:W-:-:S03]  /*0390*/  IMAD.WIDE.U32 R4, R5, R8, RZ ;  /* 0x0000000805047225 */ /* 0x004fc600078e00ff */
[----:B------:R-:W-:-:S04]  /*03a0*/  IADD3 R4, P6, PT, R4, R3, RZ ;  /* 0x0000000304047210 */ /* 0x000fc80007fde0ff */
[----:B------:R-:W-:Y:S01]  /*03b0*/  @P3 MOV R13, R4 ;  /* 0x00000004000d3202 */ /* 0x000fe20000000f00 */
[----:B------:R-:W-:Y:S02]  /*03c0*/  IMAD.X R3, R5, 0x1, R9, P6 ;  /* 0x0000000105037824 */ /* 0x000fe400030e0609 */
[--C-:B------:R-:W-:Y:S02]  /*03d0*/  @P0 IMAD.MOV.U32 R10, RZ, RZ, R4.reuse ;  /* 0x000000ffff0a0224 */ /* 0x100fe400078e0004 */
[--C-:B------:R-:W-:Y:S02]  /*03e0*/  @P1 IMAD.MOV.U32 R11, RZ, RZ, R4.reuse ;  /* 0x000000ffff0b1224 */ /* 0x100fe400078e0004 */
[--C-:B------:R-:W-:Y:S02]  /*03f0*/  @P2 IMAD.MOV.U32 R12, RZ, RZ, R4.reuse ;  /* 0x000000ffff0c2224 */ /* 0x100fe400078e0004 */
[--C-:B------:R-:W-:Y:S02]  /*0400*/  @P4 IMAD.MOV.U32 R14, RZ, RZ, R4.reuse ;  /* 0x000000ffff0e4224 */ /* 0x100fe400078e0004 */
[----:B------:R-:W-:Y:S01]  /*0410*/  @P5 IMAD.MOV.U32 R15, RZ, RZ, R4 ;  /* 0x000000ffff0f5224 */ /* 0x000fe200078e0004 */
[----:B------:R-:W-:Y:S06]  /*0420*/  BRA.U UP0, `(.L_x_3) ;  /* 0xfffffffd00a07547 */ /* 0x000fec000b83ffff */
[----:B------:R-:W-:-:S04]  /*0430*/  SHF.R.U32.HI R4, RZ, 0x17, R0 ;  /* 0x00000017ff047819 */ /* 0x000fc80000011600 */
[C---:B------:R-:W-:Y:S02]  /*0440*/  LOP3.LUT R5, R4.reuse, 0xe0, RZ, 0xc0, !PT ;  /* 0x000000e004057812 */ /* 0x040fe400078ec0ff */
[----:B------:R-:W-:-:S03]  /*0450*/  LOP3.LUT P6, RZ, R4, 0x1f, RZ, 0xc0, !PT ;  /* 0x0000001f04ff7812 */ /* 0x000fc600078cc0ff */
[----:B------:R-:W-:-:S05]  /*0460*/  VIADD R5, R5, 0xffffff80 ;  /* 0xffffff8005057836 */ /* 0x000fca0000000000 */
[----:B------:R-:W-:-:S05]  /*0470*/  SHF.R.U32.HI R5, RZ, 0x5, R5 ;  /* 0x00000005ff057819 */ /* 0x000fca0000011605 */
[----:B------:R-:W-:-:S05]  /*0480*/  IMAD.U32 R7, R5, -0x4, RZ ;  /* 0xfffffffc05077824 */ /* 0x000fca00078e00ff */
[C---:B------:R-:W-:Y:S02]  /*0490*/  ISETP.EQ.AND P3, PT, R7.reuse, -0x18, PT ;  /* 0xffffffe80700780c */ /* 0x040fe40003f62270 */
[C---:B------:R-:W-:Y:S02]  /*04a0*/  ISETP.EQ.AND P4, PT, R7.reuse, -0x14, PT ;  /* 0xffffffec0700780c */ /* 0x040fe40003f82270 */
[C---:B------:R-:W-:Y:S02]  /*04b0*/  ISETP.EQ.AND P2, PT, R7.reuse, -0x10, PT ;  /* 0xfffffff00700780c */ /* 0x040fe40003f42270 */
[C---:B------:R-:W-:Y:S02]  /*04c0*/  ISETP.EQ.AND P1, PT, R7.reuse, -0xc, PT ;  /* 0xfffffff40700780c */ /* 0x040fe40003f22270 */
[C---:B------:R-:W-:Y:S02]  /*04d0*/  ISETP.EQ.AND P0, PT, R7.reuse, -0x8, PT ;  /* 0xfffffff80700780c */ /* 0x040fe40003f02270 */
[----:B------:R-:W-:-:S03]  /*04e0*/  ISETP.EQ.AND P5, PT, R7, RZ, PT ;  /* 0x000000ff0700720c */ /* 0x000fc60003fa2270 */
[----:B------:R-:W-:Y:S02]  /*04f0*/  @P3 MOV R5, R10 ;  /* 0x0000000a00053202 */ /* 0x000fe40000000f00 */
[C---:B------:R-:W-:Y:S01]  /*0500*/  ISETP.EQ.AND P3, PT, R7.reuse, -0x4, PT ;  /* 0xfffffffc0700780c */ /* 0x040fe20003f62270 */
[----:B------:R-:W-:Y:S02]  /*0510*/  @P4 IMAD.MOV.U32 R6, RZ, RZ, R10 ;  /* 0x000000ffff064224 */ /* 0x000fe400078e000a */
[--C-:B------:R-:W-:Y:S01]  /*0520*/  @P4 IMAD.MOV.U32 R5, RZ, RZ, R11.reuse ;  /* 0x000000ffff054224 */ /* 0x100fe200078e000b */
[----:B------:R-:W-:Y:S01]  /*0530*/  ISETP.EQ.AND P4, PT, R7, 0x4, PT ;  /* 0x000000040700780c */ /* 0x000fe20003f82270 */
[----:B------:R-:W-:Y:S01]  /*0540*/  @P2 IMAD.MOV.U32 R5, RZ, RZ, R12 ;  /* 0x000000ffff052224 */ /* 0x000fe200078e000c */
[----:B------:R-:W-:Y:S01]  /*0550*/  @P1 MOV R5, R13 ;  /* 0x0000000d00051202 */ /* 0x000fe20000000f00 */
[----:B------:R-:W-:Y:S02]  /*0560*/  @P0 IMAD.MOV.U32 R5, RZ, RZ, R14 ;  /* 0x000000ffff050224 */ /* 0x000fe400078e000e */
[----:B------:R-:W-:-:S02]  /*0570*/  @P2 IMAD.MOV.U32 R6, RZ, RZ, R11 ;  /* 0x000000ffff062224 */ /* 0x000fc400078e000b */
[----:B------:R-:W-:Y:S02]  /*0580*/  @P1 IMAD.MOV.U32 R6, RZ, RZ, R12 ;  /* 0x000000ffff061224 */ /* 0x000fe400078e000c */
[----:B------:R-:W-:Y:S01]  /*0590*/  @P3 IMAD.MOV.U32 R5, RZ, RZ, R15 ;  /* 0x000000ffff053224 */ /* 0x000fe200078e000f */
[----:B------:R-:W-:Y:S01]  /*05a0*/  @P5 MOV R5, R3 ;  /* 0x0000000300055202 */ /* 0x000fe20000000f00 */
[----:B------:R-:W-:Y:S02]  /*05b0*/  @P0 IMAD.MOV.U32 R6, RZ, RZ, R13 ;  /* 0x000000ffff060224 */ /* 0x000fe400078e000d */
[----:B------:R-:W-:Y:S02]  /*05c0*/  @P3 IMAD.MOV.U32 R6, RZ, RZ, R14 ;  /* 0x000000ffff063224 */ /* 0x000fe400078e000e */
[----:B------:R-:W-:Y:S02]  /*05d0*/  @P5 IMAD.MOV.U32 R6, RZ, RZ, R15 ;  /* 0x000000ffff065224 */ /* 0x000fe400078e000f */
[----:B------:R-:W-:-:S02]  /*05e0*/  @P4 IMAD.MOV.U32 R6, RZ, RZ, R3 ;  /* 0x000000ffff064224 */ /* 0x000fc400078e0003 */
[----:B------:R-:W-:Y:S01]  /*05f0*/  IMAD.MOV.U32 R9, RZ, RZ, R5 ;  /* 0x000000ffff097224 */ /* 0x000fe200078e0005 */
[----:B------:R-:W-:Y:S06]  /*0600*/  @!P6 BRA `(.L_x_4) ;  /* 0x00000000002ce947 */ /* 0x000fec0003800000 */
[----:B------:R-:W-:Y:S01]  /*0610*/  @P2 IMAD.MOV.U32 R5, RZ, RZ, R10 ;  /* 0x000000ffff052224 */ /* 0x000fe200078e000a */
[----:B------:R-:W-:Y:S01]  /*0620*/  LOP3.LUT R4, R4, 0x1f, RZ, 0xc0, !PT ;  /* 0x0000001f04047812 */ /* 0x000fe200078ec0ff */
[----:B------:R-:W-:Y:S01]  /*0630*/  @P1 IMAD.MOV.U32 R5, RZ, RZ, R11 ;  /* 0x000000ffff051224 */ /* 0x000fe200078e000b */
[----:B------:R-:W-:Y:S01]  /*0640*/  @P0 MOV R5, R12 ;  /* 0x0000000c00050202 */ /* 0x000fe20000000f00 */
[----:B------:R-:W-:Y:S01]  /*0650*/  @P3 IMAD.MOV.U32 R5, RZ, RZ, R13 ;  /* 0x000000ffff053224 */ /* 0x000fe200078e000d */
[----:B------:R-:W-:Y:S01]  /*0660*/  ISETP.EQ.AND P0, PT, R7, 0x8, PT ;  /* 0x000000080700780c */ /* 0x000fe20003f02270 */
[----:B------:R-:W-:Y:S01]  /*0670*/  @P5 IMAD.MOV.U32 R5, RZ, RZ, R14 ;  /* 0x000000ffff055224 */ /* 0x000fe200078e000e */
[----:B------:R-:W-:Y:S01]  /*0680*/  SHF.L.W.U32.HI R9, R6, R4, R9 ;  /* 0x0000000406097219 */ /* 0x000fe20000010e09 */
[----:B------:R-:W-:-:S10]  /*0690*/  @P4 IMAD.MOV.U32 R5, RZ, RZ, R15 ;  /* 0x000000ffff054224 */ /* 0x000fd400078e000f */
[----:B------:R-:W-:-:S05]  /*06a0*/  @P0 IMAD.MOV.U32 R5, RZ, RZ, R3 ;  /* 0x000000ffff050224 */ /* 0x000fca00078e0003 */
[----:B------:R-:W-:-:S07]  /*06b0*/  SHF.L.W.U32.HI R6, R5, R4, R6 ;  /* 0x0000000405067219 */ /* 0x000fce0000010e06 */
.L_x_4:
[C---:B------:R-:W-:Y:S01]  /*06c0*/  SHF.L.W.U32.HI R3, R6.reuse, 0x2, R9 ;  /* 0x0000000206037819 */ /* 0x040fe20000010e09 */
[----:B------:R-:W-:Y:S01]  /*06d0*/  UMOV UR4, 0x54442d19 ;  /* 0x54442d1900047882 */ /* 0x000fe20000000000 */
[----:B------:R-:W-:Y:S01]  /*06e0*/  SHF.L.U32 R6, R6, 0x2, RZ ;  /* 0x0000000206067819 */ /* 0x000fe200000006ff */
[----:B------:R-:W-:Y:S01]  /*06f0*/  UMOV UR5, 0x3bf921fb ;  /* 0x3bf921fb00057882 */ /* 0x000fe20000000000 */
[----:B------:R-:W-:Y:S02]  /*0700*/  SHF.R.S32.HI R4, RZ, 0x1f, R3 ;  /* 0x0000001fff047819 */ /* 0x000fe40000011403 */
[----:B------:R-:W-:Y:S02]  /*0710*/  ISETP.GE.AND P0, PT, R0, RZ, PT ;  /* 0x000000ff0000720c */ /* 0x000fe40003f06270 */
[C---:B------:R-:W-:Y:S02]  /*0720*/  LOP3.LUT R6, R4.reuse, R6, RZ, 0x3c, !PT ;  /* 0x0000000604067212 */ /* 0x040fe400078e3cff */
[----:B------:R-:W-:-:S02]  /*0730*/  LOP3.LUT R7, R4, R3, RZ, 0x3c, !PT ;  /* 0x0000000304077212 */ /* 0x000fc400078e3cff */
[----:B------:R-:W-:Y:S02]  /*0740*/  SHF.R.U32.HI R9, RZ, 0x1e, R9 ;  /* 0x0000001eff097819 */ /* 0x000fe40000011609 */
[----:B------:R-:W0:Y:S01]  /*0750*/  I2F.F64.S64 R4, R6 ;  /* 0x0000000600047312 */ /* 0x000e220000301c00 */
[C---:B------:R-:W-:Y:S02]  /*0760*/  LOP3.LUT R0, R3.reuse, R0, RZ, 0x3c, !PT ;  /* 0x0000000003007212 */ /* 0x040fe400078e3cff */
[----:B------:R-:W-:Y:S02]  /*0770*/  LEA.HI R9, R3, R9, RZ, 0x1 ;  /* 0x0000000903097211 */ /* 0x000fe400078f08ff */
[----:B------:R-:W-:-:S03]  /*0780*/  ISETP.GE.AND P1, PT, R0, RZ, PT ;  /* 0x000000ff0000720c */ /* 0x000fc60003f26270 */
[----:B------:R-:W-:-:S04]  /*0790*/  IMAD.MOV R0, RZ, RZ, -R9 ;  /* 0x000000ffff007224 */ /* 0x000fc800078e0a09 */
[----:B------:R-:W-:Y:S01]  /*07a0*/  @!P0 IMAD.MOV.U32 R9, RZ, RZ, R0 ;  /* 0x000000ffff098224 */ /* 0x000fe200078e0000 */
[----:B0-----:R-:W-:-:S10]  /*07b0*/  DMUL R4, R4, UR4 ;  /* 0x0000000404047c28 */ /* 0x001fd40008000000 */
[----:B------:R-:W0:Y:S02]  /*07c0*/  F2F.F32.F64 R4, R4 ;  /* 0x0000000400047310 */ /* 0x000e240000301000 */
[----:B0-----:R-:W-:-:S07]  /*07d0*/  FSEL R3, -R4, R4, !P1 ;  /* 0x0000000404037208 */ /* 0x001fce0004800100 */
.L_x_2:
[----:B------:R-:W-:Y:S01]  /*07e0*/  LOP3.LUT R4, R9, 0x1, RZ, 0xc0, !PT ;  /* 0x0000000109047812 */ /* 0x000fe200078ec0ff */
[----:B------:R-:W-:Y:S02]  /*07f0*/  IMAD.MOV.U32 R0, RZ, RZ, 0x37cbac00 ;  /* 0x37cbac00ff007424 */ /* 0x000fe400078e00ff */
[----:B------:R-:W-:Y:S01]  /*0800*/  FMUL R7, R3, R3 ;  /* 0x0000000303077220 */ /* 0x000fe20000400000 */
[----:B------:R-:W-:Y:S01]  /*0810*/  IMAD.MOV.U32 R8, RZ, RZ, 0x3e2aaaa8 ;  /* 0x3e2aaaa8ff087424 */ /* 0x000fe200078e00ff */
[----:B------:R-:W-:Y:S01]  /*0820*/  ISETP.NE.U32.AND P0, PT, R4, 0x1, PT ;  /* 0x000000010400780c */ /* 0x000fe20003f05070 */
[----:B------:R-:W-:Y:S02]  /*0830*/  IMAD.MOV.U32 R4, RZ, RZ, 0x3c0885e4 ;  /* 0x3c0885e4ff047424 */ /* 0x000fe400078e00ff */
[----:B------:R-:W-:Y:S01]  /*0840*/  FFMA R0, R7, R0, -0.0013887860113754868507 ;  /* 0xbab607ed07007423 */ /* 0x000fe20000000000 */
[----:B------:R-:W-:Y:S02]  /*0850*/  IADD3 R9, PT, PT, R9, 0x1, RZ ;  /* 0x0000000109097810 */ /* 0x000fe40007ffe0ff */
[----:B------:R-:W-:-:S02]  /*0860*/  FSEL R8, -R8, -0.4999999701976776123, !P0 ;  /* 0xbeffffff08087808 */ /* 0x000fc40004000100 */
[----:B------:R-:W-:Y:S02]  /*0870*/  FSEL R0, R0, -0.00019574658654164522886, P0 ;  /* 0xb94d415300007808 */ /* 0x000fe40000000000 */
[----:B------:R-:W-:Y:S02]  /*0880*/  FSEL R4, R4, 0.041666727513074874878, !P0 ;  /* 0x3d2aaabb04047808 */ /* 0x000fe40004000000 */
[----:B------:R-:W-:-:S03]  /*0890*/  LOP3.LUT P1, RZ, R9, 0x2, RZ, 0xc0, !PT ;  /* 0x0000000209ff7812 */ /* 0x000fc6000782c0ff */
[----:B------:R-:W-:Y:S01]  /*08a0*/  FFMA R6, R7, R0, R4 ;  /* 0x0000000007067223 */ /* 0x000fe20000000004 */
[----:B------:R-:W-:Y:S01]  /*08b0*/  FSEL R0, R3, 1, !P0 ;  /* 0x3f80000003007808 */ /* 0x000fe20004000000 */
[----:B------:R-:W0:Y:S02]  /*08c0*/  LDC.64 R4, c[0x0][0x398] ;  /* 0x0000e600ff047b82 */ /* 0x000e240000000a00 */
[C---:B------:R-:W-:Y:S02]  /*08d0*/  FFMA R6, R7.reuse, R6, R8 ;  /* 0x0000000607067223 */ /* 0x040fe40000000008 */
[----:B------:R-:W-:-:S04]  /*08e0*/  FFMA R7, R7, R0, RZ ;  /* 0x0000000007077223 */ /* 0x000fc800000000ff */
[----:B------:R-:W-:-:S04]  /*08f0*/  FFMA R7, R7, R6, R0 ;  /* 0x0000000607077223 */ /* 0x000fc80000000000 */
[----:B------:R-:W-:-:S04]  /*0900*/  @P1 FADD R7, RZ, -R7 ;  /* 0x80000007ff071221 */ /* 0x000fc80000000000 */
[----:B-----5:R-:W-:-:S05]  /*0910*/  FMUL R7, R2, R7 ;  /* 0x0000000702077220 */ /* 0x020fca0000400000 */
[----:B0-----:R2:W-:Y:S01]  /*0920*/  STG.E desc[UR6][R4.64], R7 ;  /* 0x0000000704007986 */ /* 0x0015e2000c101906 */
[----:B------:R-:W-:Y:S05]  /*0930*/  BRA `(.L_x_5) ;  /* 0x00000010009c7947 */ /* 0x000fea0003800000 */
.L_x_1:
[----:B------:R-:W-:-:S04]  /*0940*/  LOP3.LUT R0, R2, 0x1, RZ, 0xc0, !PT ;  /* 0x0000000102007812 */ /* 0x000fc800078ec0ff */
[----:B------:R-:W-:-:S13]  /*0950*/  ISETP.NE.U32.AND P0, PT, R0, 0x1, PT ;  /* 0x000000010000780c */ /* 0x000fda0003f05070 */
[----:B------:R-:W-:Y:S05]  /*0960*/  @P0 BRA `(.L_x_6) ;  /* 0x0000000800480947 */ /* 0x000fea0003800000 */
[----:B------:R-:W0:Y:S01]  /*0970*/  LDC.64 R6, c[0x0][0x390] ;  /* 0x0000e400ff067b82 */ /* 0x000e220000000a00 */
[----:B------:R-:W1:Y:S07]  /*0980*/  LDCU UR4, c[0x0][0x3a0] ;  /* 0x00007400ff0477ac */ /* 0x000e6e0008000800 */
[----:B------:R-:W2:Y:S08]  /*0990*/  LDC.64 R10, c[0x0][0x388] ;  /* 0x0000e200ff0a7b82 */ /* 0x000eb00000000a00 */
[----:B------:R-:W3:Y:S01]  /*09a0*/  LDC.64 R4, c[0x0][0x380] ;  /* 0x0000e000ff047b82 */ /* 0x000ee20000000a00 */
[----:B0-----:R-:W-:-:S06]  /*09b0*/  IMAD.WIDE R6, R2, 0x4, R6 ;  /* 0x0000000402067825 */ /* 0x001fcc00078e0206 */
[----:B------:R-:W4:Y:S01]  /*09c0*/  LDG.E R6, desc[UR6][R6.64] ;  /* 0x0000000606067981 */ /* 0x000f22000c1e1900 */
[----:B--2---:R-:W-:-:S06]  /*09d0*/  IMAD.WIDE R10, R2, 0x4, R10 ;  /* 0x00000004020a7825 */ /* 0x004fcc00078e020a */
[----:B------:R-:W2:Y:S01]  /*09e0*/  LDG.E R10, desc[UR6][R10.64] ;  /* 0x000000060a0a7981 */ /* 0x000ea2000c1e1900 */
[----:B-1----:R-:W0:Y:S01]  /*09f0*/  F2F.F64.F32 R14, UR4 ;  /* 0x00000004000e7d10 */ /* 0x002e220008201800 */
[----:B------:R-:W-:Y:S01]  /*0a00*/  UMOV UR4, 0xfc8b007a ;  /* 0xfc8b007a00047882 */ /* 0x000fe20000000000 */
[----:B------:R-:W-:Y:S02]  /*0a10*/  UMOV UR5, 0x401921fa ;  /* 0x401921fa00057882 */ /* 0x000fe40000000000 */
[----:B0-----:R-:W-:Y:S01]  /*0a20*/  DMUL R14, R14, UR4 ;  /* 0x000000040e0e7c28 */ /* 0x001fe20008000000 */
[----:B---3--:R-:W-:-:S05]  /*0a30*/  IMAD.WIDE R4, R2, 0x4, R4 ;  /* 0x0000000402047825 */ /* 0x008fca00078e0204 */
[----:B------:R0:W5:Y:S01]  /*0a40*/  LDG.E R3, desc[UR6][R4.64] ;  /* 0x0000000604037981 */ /* 0x000162000c1e1900 */
[----:B------:R-:W-:Y:S01]  /*0a50*/  BSSY.RECONVERGENT B1, `(.L_x_7) ;  /* 0x000006d000017945 */ /* 0x000fe20003800200 */
[----:B----4-:R-:W-:Y:S08]  /*0a60*/  F2F.F64.F32 R8, R6 ;  /* 0x0000000600087310 */ /* 0x010ff00000201800 */
[----:B--2---:R-:W1:Y:S02]  /*0a70*/  F2F.F64.F32 R12, R10 ;  /* 0x0000000a000c7310 */ /* 0x004e640000201800 */
[----:B-1----:R-:W-:-:S06]  /*0a80*/  DFMA R8, R14, R8, R12 ;  /* 0x000000080e08722b */ /* 0x002fcc000000000c */
[----:B------:R-:W1:Y:S02]  /*0a90*/  F2F.F32.F64 R0, R8 ;  /* 0x0000000800007310 */ /* 0x000e640000301000 */
[----:B-1----:R-:W-:-:S06]  /*0aa0*/  FMUL R7, R0, 0.63661974668502807617 ;  /* 0x3f22f98300077820 */ /* 0x002fcc0000400000 */
[----:B------:R-:W0:Y:S01]  /*0ab0*/  F2I.NTZ R11, R7 ;  /* 0x00000007000b7305 */ /* 0x000e220000203100 */
[----:B------:R-:W-:Y:S02]  /*0ac0*/  FSETP.GE.AND P0, PT, |R0|, 105615, PT ;  /* 0x47ce47800000780b */ /* 0x000fe40003f06200 */
        /* <DEDUP_REMOVED lines=10> */
[----:B------:R-:W-:Y:S01]  /*0b70*/  MOV R11, RZ ;  /* 0x000000ff000b7202 */ /* 0x000fe20000000f00 */
[----:B------:R-:W-:Y:S01]  /*0b80*/  IMAD.MOV.U32 R4, RZ, RZ, RZ ;  /* 0x000000ffff047224 */ /* 0x000fe200078e00ff */
[----:B------:R-:W0:Y:S02]  /*0b90*/  LDCU.64 UR8, c[0x4][URZ] ;  /* 0x01000000ff0877ac */ /* 0x000e240008000a00 */
[----:B------:R-:W-:Y:S01]  /*0ba0*/  LOP3.LUT R5, R5, 0x80000000, RZ, 0xfc, !PT ;  /* 0x8000000005057812 */ /* 0x000fe200078efcff */
[----:B------:R-:W-:Y:S01]  /*0bb0*/  UMOV UR5, URZ ;  /* 0x000000ff00057c82 */ /* 0x000fe20008000000 */
[----:B------:R-:W-:-:S05]  /*0bc0*/  UMOV UR4, URZ ;  /* 0x000000ff00047c82 */ /* 0x000fca0008000000 */
.L_x_9:
[----:B0-----:R-:W-:Y:S02]  /*0bd0*/  IMAD.U32 R8, RZ, RZ, UR8 ;  /* 0x00000008ff087e24 */ /* 0x001fe4000f8e00ff */
        /* <DEDUP_REMOVED lines=15> */
[----:B------:R-:W-:Y:S01]  /*0cd0*/  IADD3.X R4, PT, PT, R7, UR5, RZ, P6, !PT ;  /* 0x0000000507047c10 */ /* 0x000fe2000b7fe4ff */
[--C-:B------:R-:W-:Y:S01]  /*0ce0*/  @P0 IMAD.MOV.U32 R10, RZ, RZ, R6.reuse ;  /* 0x000000ffff0a0224 */ /* 0x100fe200078e0006 */
[----:B------:R-:W-:Y:S01]  /*0cf0*/  @P2 MOV R13, R6 ;  /* 0x00000006000d2202 */ /* 0x000fe20000000f00 */
[--C-:B------:R-:W-:Y:S02]  /*0d00*/  @P1 IMAD.MOV.U32 R12, RZ, RZ, R6.reuse ;  /* 0x000000ffff0c1224 */ /* 0x100fe400078e0006 */
[--C-:B------:R-:W-:Y:S02]  /*0d10*/  @P3 IMAD.MOV.U32 R14, RZ, RZ, R6.reuse ;  /* 0x000000ffff0e3224 */ /* 0x100fe400078e0006 */
[--C-:B------:R-:W-:Y:S02]  /*0d20*/  @P4 IMAD.MOV.U32 R15, RZ, RZ, R6.reuse ;  /* 0x000000ffff0f4224 */ /* 0x100fe400078e0006 */
[----:B------:R-:W-:Y:S01]  /*0d30*/  @P5 IMAD.MOV.U32 R16, RZ, RZ, R6 ;  /* 0x000000ffff105224 */ /* 0x000fe200078e0006 */
[----:B------:R-:W-:Y:S06]  /*0d40*/  BRA.U UP0, `(.L_x_9) ;  /* 0xfffffffd00a07547 */ /* 0x000fec000b83ffff */
[----:B------:R-:W-:Y:S01]  /*0d50*/  SHF.R.U32.HI R5, RZ, 0x17, R0 ;  /* 0x00000017ff057819 */ /* 0x000fe20000011600 */
[----:B------:R-:W-:Y:S03]  /*0d60*/  BSSY.RECONVERGENT B2, `(.L_x_10) ;  /* 0x0000029000027945 */ /* 0x000fe60003800200 */
[C---:B------:R-:W-:Y:S02]  /*0d70*/  LOP3.LUT R6, R5.reuse, 0xe0, RZ, 0xc0, !PT ;  /* 0x000000e005067812 */ /* 0x040fe400078ec0ff */
[----:B------:R-:W-:Y:S02]  /*0d80*/  LOP3.LUT P6, RZ, R5, 0x1f, RZ, 0xc0, !PT ;  /* 0x0000001f05ff7812 */ /* 0x000fe400078cc0ff */
[----:B------:R-:W-:-:S04]  /*0d90*/  IADD3 R6, PT, PT, R6, -0x80, RZ ;  /* 0xffffff8006067810 */ /* 0x000fc80007ffe0ff */
        /* <DEDUP_REMOVED lines=8> */
[--C-:B------:R-:W-:Y:S01]  /*0e20*/  @P3 IMAD.MOV.U32 R6, RZ, RZ, R10.reuse ;  /* 0x000000ffff063224 */ /* 0x100fe200078e000a */
[C---:B------:R-:W-:Y:S01]  /*0e30*/  ISETP.EQ.AND P3, PT, R9.reuse, -0x4, PT ;  /* 0xfffffffc0900780c */ /* 0x040fe20003f62270 */
[----:B------:R-:W-:Y:S02]  /*0e40*/  @P4 IMAD.MOV.U32 R7, RZ, RZ, R10 ;  /* 0x000000ffff074224 */ /* 0x000fe400078e000a */
[----:B------:R-:W-:Y:S01]  /*0e50*/  @P4 IMAD.MOV.U32 R6, RZ, RZ, R12 ;  /* 0x000000ffff064224 */ /* 0x000fe200078e000c */
[----:B------:R-:W-:Y:S01]  /*0e60*/  ISETP.EQ.AND P4, PT, R9, 0x4, PT ;  /* 0x000000040900780c */ /* 0x000fe20003f82270 */
[--C-:B------:R-:W-:Y:S01]  /*0e70*/  @P2 IMAD.MOV.U32 R6, RZ, RZ, R13.reuse ;  /* 0x000000ffff062224 */ /* 0x100fe200078e000d */
[----:B------:R-:W-:Y:S01]  /*0e80*/  @P2 MOV R7, R12 ;  /* 0x0000000c00072202 */ /* 0x000fe20000000f00 */
[----:B------:R-:W-:Y:S01]  /*0e90*/  @P1 IMAD.MOV.U32 R6, RZ, RZ, R14 ;  /* 0x000000ffff061224 */ /* 0x000fe200078e000e */
[----:B------:R-:W-:Y:S01]  /*0ea0*/  @P0 MOV R6, R15 ;  /* 0x0000000f00060202 */ /* 0x000fe20000000f00 */
[----:B------:R-:W-:-:S02]  /*0eb0*/  @P1 IMAD.MOV.U32 R7, RZ, RZ, R13 ;  /* 0x000000ffff071224 */ /* 0x000fc400078e000d */
[----:B------:R-:W-:Y:S02]  /*0ec0*/  @P0 IMAD.MOV.U32 R7, RZ, RZ, R14 ;  /* 0x000000ffff070224 */ /* 0x000fe400078e000e */
[----:B------:R-:W-:Y:S02]  /*0ed0*/  @P3 IMAD.MOV.U32 R6, RZ, RZ, R16 ;  /* 0x000000ffff063224 */ /* 0x000fe400078e0010 */
[----:B------:R-:W-:Y:S02]  /*0ee0*/  @P5 IMAD.MOV.U32 R6, RZ, RZ, R4 ;  /* 0x000000ffff065224 */ /* 0x000fe400078e0004 */
[----:B------:R-:W-:Y:S02]  /*0ef0*/  @P3 IMAD.MOV.U32 R7, RZ, RZ, R15 ;  /* 0x000000ffff073224 */ /* 0x000fe400078e000f */
[----:B------:R-:W-:Y:S01]  /*0f00*/  @P5 IMAD.MOV.U32 R7, RZ, RZ, R16 ;  /* 0x000000ffff075224 */ /* 0x000fe200078e0010 */
[----:B------:R-:W-:Y:S01]  /*0f10*/  @P4 MOV R7, R4 ;  /* 0x0000000400074202 */ /* 0x000fe20000000f00 */
[----:B------:R-:W-:Y:S01]  /*0f20*/  IMAD.MOV.U32 R8, RZ, RZ, R6 ;  /* 0x000000ffff087224 */ /* 0x000fe200078e0006 */
[----:B------:R-:W-:Y:S06]  /*0f30*/  @!P6 BRA `(.L_x_11) ;  /* 0x00000000002ce947 */ /* 0x000fec0003800000 */
[----:B------:R-:W-:Y:S01]  /*0f40*/  @P2 IMAD.MOV.U32 R6, RZ, RZ, R10 ;  /* 0x000000ffff062224 */ /* 0x000fe200078e000a */
[----:B------:R-:W-:Y:S01]  /*0f50*/  LOP3.LUT R5, R5, 0x1f, RZ, 0xc0, !PT ;  /* 0x0000001f05057812 */ /* 0x000fe200078ec0ff */
[----:B------:R-:W-:Y:S02]  /*0f60*/  @P1 IMAD.MOV.U32 R6, RZ, RZ, R12 ;  /* 0x000000ffff061224 */ /* 0x000fe400078e000c */
[----:B------:R-:W-:Y:S01]  /*0f70*/  @P0 IMAD.MOV.U32 R6, RZ, RZ, R13 ;  /* 0x000000ffff060224 */ /* 0x000fe200078e000d */
[----:B------:R-:W-:Y:S02]  /*0f80*/  ISETP.EQ.AND P0, PT, R9, 0x8, PT ;  /* 0x000000080900780c */ /* 0x000fe40003f02270 */
[----:B------:R-:W-:Y:S01]  /*0f90*/  @P3 MOV R6, R14 ;  /* 0x0000000e00063202 */ /* 0x000fe20000000f00 */
[----:B------:R-:W-:Y:S01]  /*0fa0*/  @P5 IMAD.MOV.U32 R6, RZ, RZ, R15 ;  /* 0x000000ffff065224 */ /* 0x000fe200078e000f */
[----:B------:R-:W-:Y:S01]  /*0fb0*/  SHF.L.W.U32.HI R8, R7, R5, R8 ;  /* 0x0000000507087219 */ /* 0x000fe20000010e08 */
[----:B------:R-:W-:-:S08]  /*0fc0*/  @P4 IMAD.MOV.U32 R6, RZ, RZ, R16 ;  /* 0x000000ffff064224 */ /* 0x000fd000078e0010 */
[----:B------:R-:W-:-:S05]  /*0fd0*/  @P0 IMAD.MOV.U32 R6, RZ, RZ, R4 ;  /* 0x000000ffff060224 */ /* 0x000fca00078e0004 */
[----:B------:R-:W-:-:S07]  /*0fe0*/  SHF.L.W.U32.HI R7, R6, R5, R7 ;  /* 0x0000000506077219 */ /* 0x000fce0000010e07 */
.L_x_11:
[----:B------:R-:W-:Y:S05]  /*0ff0*/  BSYNC.RECONVERGENT B2 ;  /* 0x0000000000027941 */ /* 0x000fea0003800200 */
.L_x_10:
[C---:B------:R-:W-:Y:S01]  /*1000*/  SHF.L.W.U32.HI R11, R7.reuse, 0x2, R8 ;  /* 0x00000002070b7819 */ /* 0x040fe20000010e08 */
[----:B------:R-:W-:Y:S01]  /*1010*/  IMAD.SHL.U32 R7, R7, 0x4, RZ ;  /* 0x0000000407077824 */ /* 0x000fe200078e00ff */
[----:B------:R-:W-:Y:S01]  /*1020*/  UMOV UR4, 0x54442d19 ;  /* 0x54442d1900047882 */ /* 0x000fe20000000000 */
        /* <DEDUP_REMOVED lines=9> */
[----:B------:R-:W-:Y:S02]  /*10c0*/  ISETP.GE.AND P1, PT, R0, RZ, PT ;  /* 0x000000ff0000720c */ /* 0x000fe40003f26270 */
[----:B------:R-:W-:-:S05]  /*10d0*/  IADD3 R0, PT, PT, -R11, RZ, RZ ;  /* 0x000000ff0b007210 */ /* 0x000fca0007ffe1ff */
[----:B------:R-:W-:Y:S01]  /*10e0*/  @!P0 IMAD.MOV.U32 R11, RZ, RZ, R0 ;  /* 0x000000ffff0b8224 */ /* 0x000fe200078e0000 */
[----:B0-----:R-:W-:-:S10]  /*10f0*/  DMUL R4, R4, UR4 ;  /* 0x0000000404047c28 */ /* 0x001fd40008000000 */
[----:B------:R-:W0:Y:S02]  /*1100*/  F2F.F32.F64 R4, R4 ;  /* 0x0000000400047310 */ /* 0x000e240000301000 */
[----:B0-----:R-:W-:-:S07]  /*1110*/  FSEL R6, -R4, R4, !P1 ;  /* 0x0000000404067208 */ /* 0x001fce0004800100 */
.L_x_8:
[----:B------:R-:W-:Y:S05]  /*1120*/  BSYNC.RECONVERGENT B1 ;  /* 0x0000000000017941 */ /* 0x000fea0003800200 */
.L_x_7:
[----:B------:R-:W-:Y:S02]  /*1130*/  IMAD.MOV.U32 R0, RZ, RZ, 0x37cbac00 ;  /* 0x37cbac00ff007424 */ /* 0x000fe400078e00ff */
[----:B------:R-:W-:Y:S01]  /*1140*/  FMUL R7, R6, R6 ;  /* 0x0000000606077220 */ /* 0x000fe20000400000 */
[C---:B------:R-:W-:Y:S01]  /*1150*/  LOP3.LUT R4, R11.reuse, 0x1, RZ, 0xc0, !PT ;  /* 0x000000010b047812 */ /* 0x040fe200078ec0ff */
[----:B------:R-:W-:Y:S01]  /*1160*/  IMAD.MOV.U32 R8, RZ, RZ, 0x3d2aaabb ;  /* 0x3d2aaabbff087424 */ /* 0x000fe200078e00ff */
[----:B------:R-:W-:Y:S01]  /*1170*/  LOP3.LUT P1, RZ, R11, 0x2, RZ, 0xc0, !PT ;  /* 0x000000020bff7812 */ /* 0x000fe2000782c0ff */
[----:B------:R-:W-:Y:S01]  /*1180*/  FFMA R0, R7, R0, -0.0013887860113754868507 ;  /* 0xbab607ed07007423 */ /* 0x000fe20000000000 */
[----:B------:R-:W-:Y:S01]  /*1190*/  ISETP.NE.U32.AND P0, PT, R4, 0x1, PT ;  /* 0x000000010400780c */ /* 0x000fe20003f05070 */
[----:B------:R-:W-:Y:S01]  /*11a0*/  IMAD.MOV.U32 R9, RZ, RZ, 0x3effffff ;  /* 0x3effffffff097424 */ /* 0x000fe200078e00ff */
[----:B------:R-:W0:Y:S02]  /*11b0*/  LDC.64 R4, c[0x0][0x398] ;  /* 0x0000e600ff047b82 */ /* 0x000e240000000a00 */
[----:B------:R-:W-:-:S02]  /*11c0*/  FSEL R0, R0, -0.00019574658654164522886, !P0 ;  /* 0xb94d415300007808 */ /* 0x000fc40004000000 */
[----:B------:R-:W-:Y:S02]  /*11d0*/  FSEL R8, R8, 0.0083327032625675201416, !P0 ;  /* 0x3c0885e408087808 */ /* 0x000fe40004000000 */
[----:B------:R-:W-:-:S03]  /*11e0*/  FSEL R9, -R9, -0.16666662693023681641, !P0 ;  /* 0xbe2aaaa809097808 */ /* 0x000fc60004000100 */
[----:B------:R-:W-:Y:S01]  /*11f0*/  FFMA R8, R7, R0, R8 ;  /* 0x0000000007087223 */ /* 0x000fe20000000008 */
[----:B------:R-:W-:-:S03]  /*1200*/  FSEL R0, R6, 1, P0 ;  /* 0x3f80000006007808 */ /* 0x000fc60000000000 */
[C---:B------:R-:W-:Y:S02]  /*1210*/  FFMA R8, R7.reuse, R8, R9 ;  /* 0x0000000807087223 */ /* 0x040fe40000000009 */
[----:B------:R-:W-:-:S04]  /*1220*/  FFMA R7, R7, R0, RZ ;  /* 0x0000000007077223 */ /* 0x000fc800000000ff */
[----:B------:R-:W-:-:S04]  /*1230*/  FFMA R0, R7, R8, R0 ;  /* 0x0000000807007223 */ /* 0x000fc80000000000 */
[----:B------:R-:W-:Y:S01]  /*1240*/  @P1 FADD R0, RZ, -R0 ;  /* 0x80000000ff001221 */ /* 0x000fe20000000000 */
[----:B0-----:R-:W-:-:S04]  /*1250*/  IMAD.WIDE R4, R2, 0x4, R4 ;  /* 0x0000000402047825 */ /* 0x001fc800078e0204 */
[----:B-----5:R-:W-:-:S05]  /*1260*/  FMUL R3, R3, R0 ;  /* 0x0000000003037220 */ /* 0x020fca0000400000 */
[----:B------:R0:W-:Y:S01]  /*1270*/  STG.E desc[UR6][R4.64], R3 ;  /* 0x0000000304007986 */ /* 0x0001e2000c101906 */
[----:B------:R-:W-:Y:S05]  /*1280*/  BRA `(.L_x_5) ;  /* 0x0000000800487947 */ /* 0x000fea0003800000 */
.L_x_6:
[----:B------:R-:W0:Y:S01]  /*1290*/  LDC.64 R4, c[0x0][0x390] ;  /* 0x0000e400ff047b82 */ /* 0x000e220000000a00 */
[----:B------:R-:W1:Y:S07]  /*12a0*/  LDCU UR4, c[0x0][0x3a0] ;  /* 0x00007400ff0477ac */ /* 0x000e6e0008000800 */
[----:B------:R-:W2:Y:S01]  /*12b0*/  LDC.64 R6, c[0x0][0x388] ;  /* 0x0000e200ff067b82 */ /* 0x000ea20000000a00 */
[----:B0-----:R-:W-:-:S07]  /*12c0*/  IMAD.WIDE R12, R2, 0x4, R4 ;  /* 0x00000004020c7825 */ /* 0x001fce00078e0204 */
[----:B------:R-:W0:Y:S01]  /*12d0*/  LDC.64 R4, c[0x0][0x380] ;  /* 0x0000e000ff047b82 */ /* 0x000e220000000a00 */
[----:B------:R-:W3:Y:S01]  /*12e0*/  LDG.E R12, desc[UR6][R12.64] ;  /* 0x000000060c0c7981 */ /* 0x000ee2000c1e1900 */
[----:B--2---:R-:W-:-:S05]  /*12f0*/  IMAD.WIDE R14, R2, 0x4, R6 ;  /* 0x00000004020e7825 */ /* 0x004fca00078e0206 */
[----:B------:R-:W2:Y:S01]  /*1300*/  LDG.E R6, desc[UR6][R14.64] ;  /* 0x000000060e067981 */ /* 0x000ea2000c1e1900 */
[----:B-1----:R-:W1:Y:S01]  /*1310*/  F2F.F64.F32 R10, UR4 ;  /* 0x00000004000a7d10 */ /* 0x002e620008201800 */
[----:B------:R-:W-:Y:S01]  /*1320*/  UMOV UR4, 0xfc8b007a ;  /* 0xfc8b007a00047882 */ /* 0x000fe20000000000 */
[----:B------:R-:W-:Y:S01]  /*1330*/  UMOV UR5, 0x401921fa ;  /* 0x401921fa00057882 */ /* 0x000fe20000000000 */
[----:B0-----:R-:W-:Y:S01]  /*1340*/  IMAD.WIDE R8, R2, 0x4, R4 ;  /* 0x0000000402087825 */ /* 0x001fe200078e0204 */
[----:B-1----:R-:W-:-:S04]  /*1350*/  DMUL R10, R10, UR4 ;  /* 0x000000040a0a7c28 */ /* 0x002fc80008000000 */
[----:B------:R0:W5:Y:S01]  /*1360*/  LDG.E R3, desc[UR6][R8.64] ;  /* 0x0000000608037981 */ /* 0x000162000c1e1900 */
[----:B------:R-:W-:Y:S01]  /*1370*/  BSSY.RECONVERGENT B1, `(.L_x_12) ;  /* 0x000006d000017945 */ /* 0x000fe20003800200 */
[----:B---3--:R-:W-:Y:S08]  /*1380*/  F2F.F64.F32 R4, R12 ;  /* 0x0000000c00047310 */ /* 0x008ff00000201800 */
        /* <DEDUP_REMOVED lines=13> */
[----:B------:R-:W-:Y:S01]  /*1460*/  @!P0 MOV R10, RZ ;  /* 0x000000ff000a8202 */ /* 0x000fe20000000f00 */
[----:B------:R-:W-:Y:S06]  /*1470*/  @!P0 BRA `(.L_x_13) ;  /* 0x0000000400708947 */ /* 0x000fec0003800000 */
[----:B------:R-:W-:Y:S01]  /*1480*/  IMAD.SHL.U32 R5, R0, 0x100, RZ ;  /* 0x0000010000057824 */ /* 0x000fe200078e00ff */
[----:B------:R-:W0:Y:S01]  /*1490*/  LDCU.64 UR8, c[0x4][URZ] ;  /* 0x01000000ff0877ac */ /* 0x000e220008000a00 */
[----:B------:R-:W-:Y:S02]  /*14a0*/  IMAD.MOV.U32 R4, RZ, RZ, RZ ;  /* 0x000000ffff047224 */ /* 0x000fe400078e00ff */
[----:B------:R-:W-:Y:S01]  /*14b0*/  IMAD.MOV.U32 R11, RZ, RZ, RZ ;  /* 0x000000ffff0b7224 */ /* 0x000fe200078e00ff */
[----:B------:R-:W-:Y:S01]  /*14c0*/  LOP3.LUT R5, R5, 0x80000000, RZ, 0xfc, !PT ;  /* 0x8000000005057812 */ /* 0x000fe200078efcff */
[----:B------:R-:W-:Y:S01]  /*14d0*/  UMOV UR5, URZ ;  /* 0x000000ff00057c82 */ /* 0x000fe20008000000 */
[----:B------:R-:W-:-:S05]  /*14e0*/  UMOV UR4, URZ ;  /* 0x000000ff00047c82 */ /* 0x000fca0008000000 */
.L_x_14:
[----:B0-----:R-:W-:Y:S01]  /*14f0*/  IMAD.U32 R8, RZ, RZ, UR8 ;  /* 0x00000008ff087e24 */ /* 0x001fe2000f8e00ff */
[----:B------:R-:W-:-:S05]  /*1500*/  MOV R9, UR9 ;  /* 0x0000000900097c02 */ /* 0x000fca0008000f00 */
        /* <DEDUP_REMOVED lines=38> */
[----:B------:R-:W-:Y:S01]  /*1770*/  @P4 IMAD.MOV.U32 R6, RZ, RZ, R12 ;  /* 0x000000ffff064224 */ /* 0x000fe200078e000c */
[----:B------:R-:W-:Y:S01]  /*1780*/  ISETP.EQ.AND P4, PT, R9, 0x4, PT ;  /* 0x000000040900780c */ /* 0x000fe20003f82270 */
[----:B------:R-:W-:Y:S02]  /*1790*/  @P2 IMAD.MOV.U32 R6, RZ, RZ, R13 ;  /* 0x000000ffff062224 */ /* 0x000fe400078e000d */
[----:B------:R-:W-:Y:S02]  /*17a0*/  @P1 IMAD.MOV.U32 R6, RZ, RZ, R14 ;  /* 0x000000ffff061224 */ /* 0x000fe400078e000e */
[----:B------:R-:W-:-:S02]  /*17b0*/  @P0 IMAD.MOV.U32 R6, RZ, RZ, R15 ;  /* 0x000000ffff060224 */ /* 0x000fc400078e000f */
[----:B------:R-:W-:Y:S01]  /*17c0*/  @P2 IMAD.MOV.U32 R7, RZ, RZ, R12 ;  /* 0x000000ffff072224 */ /* 0x000fe200078e000c */
[----:B------:R-:W-:Y:S01]  /*17d0*/  @P1 MOV R7, R13 ;  /* 0x0000000d00071202 */ /* 0x000fe20000000f00 */
        /* <DEDUP_REMOVED lines=8> */
[----:B------:R-:W-:Y:S01]  /*1860*/  @P2 MOV R6, R10 ;  /* 0x0000000a00062202 */ /* 0x000fe20000000f00 */
[----:B------:R-:W-:Y:S01]  /*1870*/  @P1 IMAD.MOV.U32 R6, RZ, RZ, R12 ;  /* 0x000000ffff061224 */ /* 0x000fe200078e000c */
[----:B------:R-:W-:Y:S01]  /*1880*/  LOP3.LUT R5, R5, 0x1f, RZ, 0xc0, !PT ;  /* 0x0000001f05057812 */ /* 0x000fe200078ec0ff */
[----:B------:R-:W-:Y:S01]  /*1890*/  @P0 IMAD.MOV.U32 R6, RZ, RZ, R13 ;  /* 0x000000ffff060224 */ /* 0x000fe200078e000d */
[----:B------:R-:W-:Y:S01]  /*18a0*/  ISETP.EQ.AND P0, PT, R9, 0x8, PT ;  /* 0x000000080900780c */ /* 0x000fe20003f02270 */
[----:B------:R-:W-:Y:S01]  /*18b0*/  @P3 IMAD.MOV.U32 R6, RZ, RZ, R14 ;  /* 0x000000ffff063224 */ /* 0x000fe200078e000e */
[----:B------:R-:W-:Y:S01]  /*18c0*/  SHF.L.W.U32.HI R8, R7, R5, R8 ;  /* 0x0000000507087219 */ /* 0x000fe20000010e08 */
[----:B------:R-:W-:Y:S01]  /*18d0*/  @P5 IMAD.MOV.U32 R6, RZ, RZ, R15 ;  /* 0x000000ffff065224 */ /* 0x000fe200078e000f */
[----:B------:R-:W-:-:S09]  /*18e0*/  @P4 MOV R6, R16 ;  /* 0x0000001000064202 */ /* 0x000fd20000000f00 */
[----:B------:R-:W-:-:S05]  /*18f0*/  @P0 IMAD.MOV.U32 R6, RZ, RZ, R4 ;  /* 0x000000ffff060224 */ /* 0x000fca00078e0004 */
[----:B------:R-:W-:-:S07]  /*1900*/  SHF.L.W.U32.HI R7, R6, R5, R7 ;  /* 0x0000000506077219 */ /* 0x000fce0000010e07 */
.L_x_16:
[----:B------:R-:W-:Y:S05]  /*1910*/  BSYNC.RECONVERGENT B2 ;  /* 0x0000000000027941 */ /* 0x000fea0003800200 */
.L_x_15:
        /* <DEDUP_REMOVED lines=18> */
.L_x_13:
[----:B------:R-:W-:Y:S05]  /*1a40*/  BSYNC.RECONVERGENT B1 ;  /* 0x0000000000017941 */ /* 0x000fea0003800200 */
.L_x_12:
[----:B------:R-:W-:Y:S01]  /*1a50*/  MOV R0, 0x37cbac00 ;  /* 0x37cbac0000007802 */ /* 0x000fe20000000f00 */
[----:B------:R-:W-:Y:S01]  /*1a60*/  FMUL R7, R8, R8 ;  /* 0x0000000808077220 */ /* 0x000fe20000400000 */
[----:B------:R-:W-:Y:S01]  /*1a70*/  LOP3.LUT R4, R10, 0x1, RZ, 0xc0, !PT ;  /* 0x000000010a047812 */ /* 0x000fe200078ec0ff */
[----:B------:R-:W-:Y:S02]  /*1a80*/  IMAD.MOV.U32 R6, RZ, RZ, 0x3c0885e4 ;  /* 0x3c0885e4ff067424 */ /* 0x000fe400078e00ff */
[----:B------:R-:W-:Y:S01]  /*1a90*/  FFMA R0, R7, R0, -0.0013887860113754868507 ;  /* 0xbab607ed07007423 */ /* 0x000fe20000000000 */
[----:B------:R-:W-:Y:S01]  /*1aa0*/  ISETP.NE.U32.AND P0, PT, R4, 0x1, PT ;  /* 0x000000010400780c */ /* 0x000fe20003f05070 */
[----:B------:R-:W-:Y:S01]  /*1ab0*/  IMAD.MOV.U32 R9, RZ, RZ, 0x3e2aaaa8 ;  /* 0x3e2aaaa8ff097424 */ /* 0x000fe200078e00ff */
[----:B------:R-:W0:Y:S01]  /*1ac0*/  LDC.64 R4, c[0x0][0x398] ;  /* 0x0000e600ff047b82 */ /* 0x000e220000000a00 */
[----:B------:R-:W-:Y:S01]  /*1ad0*/  VIADD R10, R10, 0x1 ;  /* 0x000000010a0a7836 */ /* 0x000fe20000000000 */
[----:B------:R-:W-:-:S02]  /*1ae0*/  FSEL R0, R0, -0.00019574658654164522886, P0 ;  /* 0xb94d415300007808 */ /* 0x000fc40000000000 */
[----:B------:R-:W-:Y:S02]  /*1af0*/  FSEL R6, R6, 0.041666727513074874878, !P0 ;  /* 0x3d2aaabb06067808 */ /* 0x000fe40004000000 */
[----:B------:R-:W-:Y:S02]  /*1b00*/  FSEL R9, -R9, -0.4999999701976776123, !P0 ;  /* 0xbeffffff09097808 */ /* 0x000fe40004000100 */
[----:B------:R-:W-:Y:S01]  /*1b10*/  LOP3.LUT P1, RZ, R10, 0x2, RZ, 0xc0, !PT ;  /* 0x000000020aff7812 */ /* 0x000fe2000782c0ff */
[----:B------:R-:W-:Y:S01]  /*1b20*/  FFMA R6, R7, R0, R6 ;  /* 0x0000000007067223 */ /* 0x000fe20000000006 */
[----:B------:R-:W-:-:S03]  /*1b30*/  FSEL R0, R8, 1, !P0 ;  /* 0x3f80000008007808 */ /* 0x000fc60004000000 */
[C---:B------:R-:W-:Y:S02]  /*1b40*/  FFMA R6, R7.reuse, R6, R9 ;  /* 0x0000000607067223 */ /* 0x040fe40000000009 */
[----:B------:R-:W-:-:S04]  /*1b50*/  FFMA R7, R7, R0, RZ ;  /* 0x0000000007077223 */ /* 0x000fc800000000ff */
[----:B------:R-:W-:-:S04]  /*1b60*/  FFMA R0, R7, R6, R0 ;  /* 0x0000000607007223 */ /* 0x000fc80000000000 */
[----:B------:R-:W-:Y:S01]  /*1b70*/  @P1 FADD R0, RZ, -R0 ;  /* 0x80000000ff001221 */ /* 0x000fe20000000000 */
[----:B0-----:R-:W-:-:S04]  /*1b80*/  IMAD.WIDE R4, R2, 0x4, R4 ;  /* 0x0000000402047825 */ /* 0x001fc800078e0204 */
[----:B-----5:R-:W-:-:S05]  /*1b90*/  FMUL R3, R3, R0 ;  /* 0x0000000003037220 */ /* 0x020fca0000400000 */
[----:B------:R1:W-:Y:S02]  /*1ba0*/  STG.E desc[UR6][R4.64], R3 ;  /* 0x0000000304007986 */ /* 0x0003e4000c101906 */
.L_x_5:
[----:B------:R-:W-:Y:S05]  /*1bb0*/  BSYNC.RECONVERGENT B0 ;  /* 0x0000000000007941 */ /* 0x000fea0003800200 */
.L_x_0:
[----:B------:R-:W-:Y:S06]  /*1bc0*/  BAR.SYNC.DEFER_BLOCKING 0x0 ;  /* 0x0000000000007b1d */ /* 0x000fec0000010000 */
[----:B------:R-:W-:Y:S05]  /*1bd0*/  EXIT ;  /* 0x000000000000794d */ /* 0x000fea0003800000 */
.L_x_17:
[----:B------:R-:W-:-:S00]  /*1be0*/  BRA `(.L_x_17) ;  /* 0xfffffffc00fc7947 */ /* 0x000fc0000383ffff */
[----:B------:R-:W-:-:S00]  /*1bf0*/  NOP ;  /* 0x0000000000007918 */ /* 0x000fc00000000000 */
        /* <DEDUP_REMOVED lines=8> */
.L_x_18:


//--------------------- .nv.global.init           --------------------------
	.section	.nv.global.init,"aw",@progbits
	.align	4
.nv.global.init:
	.type		__cudart_i2opi_f,@object
	.size		__cudart_i2opi_f,(.L_0 - __cudart_i2opi_f)
__cudart_i2opi_f:
        /*0000*/ 	.byte	0x41, 0x90, 0x43, 0x3c, 0x99, 0x95, 0x62, 0xdb, 0xc0, 0xdd, 0x34, 0xf5, 0xd1, 0x57, 0x27, 0xfc
        /*0010*/ 	.byte	0x29, 0x15, 0x44, 0x4e, 0x6e, 0x83, 0xf9, 0xa2
.L_0:


//--------------------- .nv.shared.reserved.0     --------------------------
	.section	.nv.shared.reserved.0,"aw",@nobits
	.weak		__nv_reservedSMEM_offset_0_alias
	.size		__nv_reservedSMEM_offset_0_alias, 0, 64
	.other		__nv_reservedSMEM_offset_0_alias,@"STO_CUDA_RESERVED_SHARED STV_DEFAULT"
__nv_reservedSMEM_offset_0_alias:
	.zero		0
	.zero		64


//--------------------- .nv.constant0._Z4PAORPfS_S_S_f --------------------------
	.section	.nv.constant0._Z4PAORPfS_S_S_f,"a",@progbits
	.sectionflags	@""
	.align	4
.nv.constant0._Z4PAORPfS_S_S_f:
	.zero		932


//--------------------- SYMBOLS --------------------------

	.type		.nv.reservedSmem.offset0,@object
	.size		.nv.reservedSmem.offset0,0x4
